	.headerflags	@"EF_CUDA_TEXMODE_UNIFIED EF_CUDA_64BIT_ADDRESS EF_CUDA_ACCELERATORS EF_CUDA_SM90 EF_CUDA_VIRTUAL_SM(EF_CUDA_SM90)"
	.elftype	@"ET_EXEC"


//--------------------- .nv.info                  --------------------------
	.section	.nv.info,"",@"SHT_CUDA_INFO"
	.align	4


	//----- nvinfo : EIATTR_REGCOUNT
	.align		4
        /*0000*/ 	.byte	0x04, 0x2f
        /*0002*/ 	.short	(.L_1 - .L_0)
	.align		4
.L_0:
        /*0004*/ 	.word	index@(triton_per_fused_cat_mean_1)
        /*0008*/ 	.word	0x0000000e


	//----- nvinfo : EIATTR_MIN_STACK_SIZE
	.align		4
.L_1:
        /*000c*/ 	.byte	0x04, 0x12
        /*000e*/ 	.short	(.L_3 - .L_2)
	.align		4
.L_2:
        /*0010*/ 	.word	index@(triton_per_fused_cat_mean_1)
        /*0014*/ 	.word	0x00000000


	//----- nvinfo : EIATTR_FRAME_SIZE
	.align		4
.L_3:
        /*0018*/ 	.byte	0x04, 0x11
        /*001a*/ 	.short	(.L_5 - .L_4)
	.align		4
.L_4:
        /*001c*/ 	.word	index@(triton_per_fused_cat_mean_1)
        /*0020*/ 	.word	0x00000000


	//----- nvinfo : EIATTR_MIN_STACK_SIZE
	.align		4
.L_5:
        /*0024*/ 	.byte	0x04, 0x12
        /*0026*/ 	.short	(.L_7 - .L_6)
	.align		4
.L_6:
        /*0028*/ 	.word	index@(triton_per_fused_cat_mean_1)
        /*002c*/ 	.word	0x00000000
.L_7:


//--------------------- .nv.info.triton_per_fused_cat_mean_1 --------------------------
	.section	.nv.info.triton_per_fused_cat_mean_1,"",@"SHT_CUDA_INFO"
	.sectionflags	@""
	.align	4


	//----- nvinfo : EIATTR_CUDA_API_VERSION
	.align		4
        /*0000*/ 	.byte	0x04, 0x37
        /*0002*/ 	.short	(.L_9 - .L_8)
.L_8:
        /*0004*/ 	.word	0x0000007c


	//----- nvinfo : EIATTR_KPARAM_INFO
	.align		4
.L_9:
        /*0008*/ 	.byte	0x04, 0x17
        /*000a*/ 	.short	(.L_11 - .L_10)
.L_10:
        /*000c*/ 	.word	0x00000000
        /*0010*/ 	.short	0x0003
        /*0012*/ 	.short	0x0014
        /*0014*/ 	.byte	0x00, 0xf0, 0x11, 0x00


	//----- nvinfo : EIATTR_KPARAM_INFO
	.align		4
.L_11:
        /*0018*/ 	.byte	0x04, 0x17
        /*001a*/ 	.short	(.L_13 - .L_12)
.L_12:
        /*001c*/ 	.word	0x00000000
        /*0020*/ 	.short	0x0002
        /*0022*/ 	.short	0x0010
        /*0024*/ 	.byte	0x00, 0xf0, 0x11, 0x00


	//----- nvinfo : EIATTR_KPARAM_INFO
	.align		4
.L_13:
        /*0028*/ 	.byte	0x04, 0x17
        /*002a*/ 	.short	(.L_15 - .L_14)
.L_14:
        /*002c*/ 	.word	0x00000000
        /*0030*/ 	.short	0x0001
        /*0032*/ 	.short	0x0008
        /*0034*/ 	.byte	0x00, 0xf4, 0x21, 0x00


	//----- nvinfo : EIATTR_KPARAM_INFO
	.align		4
.L_15:
        /*0038*/ 	.byte	0x04, 0x17
        /*003a*/ 	.short	(.L_17 - .L_16)
.L_16:
        /*003c*/ 	.word	0x00000000
        /*0040*/ 	.short	0x0000
        /*0042*/ 	.short	0x0000
        /*0044*/ 	.byte	0x00, 0xf4, 0x21, 0x00


	//----- nvinfo : EIATTR_SPARSE_MMA_MASK
	.align		4
.L_17:
        /*0048*/ 	.byte	0x03, 0x50
        /*004a*/ 	.short	0x0000


	//----- nvinfo : EIATTR_MAXREG_COUNT
	.align		4
        /*004c*/ 	.byte	0x03, 0x1b
        /*004e*/ 	.short	0x00ff


	//----- nvinfo : EIATTR_COOP_GROUP_MASK_REGIDS
	.align		4
        /*0050*/ 	.byte	0x04, 0x29
        /*0052*/ 	.short	(.L_19 - .L_18)


	//   ....[0]....
.L_18:
        /*0054*/ 	.word	0xffffffff


	//   ....[1]....
        /*0058*/ 	.word	0xffffffff


	//   ....[2]....
        /*005c*/ 	.word	0xffffffff


	//----- nvinfo : EIATTR_COOP_GROUP_INSTR_OFFSETS
	.align		4
.L_19:
        /*0060*/ 	.byte	0x04, 0x28
        /*0062*/ 	.short	(.L_21 - .L_20)


	//   ....[0]....
.L_20:
        /*0064*/ 	.word	0x00000190


	//   ....[1]....
        /*0068*/ 	.word	0x000001b0


	//   ....[2]....
        /*006c*/ 	.word	0x000001f0


	//----- nvinfo : EIATTR_EXIT_INSTR_OFFSETS
	.align		4
.L_21:
        /*0070*/ 	.byte	0x04, 0x1c
        /*0072*/ 	.short	(.L_23 - .L_22)


	//   ....[0]....
.L_22:
        /*0074*/ 	.word	0x00000250


	//   ....[1]....
        /*0078*/ 	.word	0x00000310


	//----- nvinfo : EIATTR_REQNTID
	.align		4
.L_23:
        /*007c*/ 	.byte	0x04, 0x10
        /*007e*/ 	.short	(.L_25 - .L_24)
.L_24:
        /*0080*/ 	.word	0x00000040
        /*0084*/ 	.word	0x00000001
        /*0088*/ 	.word	0x00000001


	//----- nvinfo : EIATTR_CBANK_PARAM_SIZE
	.align		4
.L_25:
        /*008c*/ 	.byte	0x03, 0x19
        /*008e*/ 	.short	0x0018


	//----- nvinfo : EIATTR_PARAM_CBANK
	.align		4
        /*0090*/ 	.byte	0x04, 0x0a
        /*0092*/ 	.short	(.L_27 - .L_26)
	.align		4
.L_26:
        /*0094*/ 	.word	index@(.nv.constant0.triton_per_fused_cat_mean_1)
        /*0098*/ 	.short	0x0210
        /*009a*/ 	.short	0x0018


	//----- nvinfo : EIATTR_SW_WAR
	.align		4
.L_27:
        /*009c*/ 	.byte	0x04, 0x36
        /*009e*/ 	.short	(.L_29 - .L_28)
.L_28:
        /*00a0*/ 	.word	0x00000008
.L_29:


//--------------------- .nv.callgraph             --------------------------
	.section	.nv.callgraph,"",@"SHT_CUDA_CALLGRAPH"
	.align	4
	.sectionentsize	8
	.align		4
        /*0000*/ 	.word	0x00000000
	.align		4
        /*0004*/ 	.word	0xffffffff
	.align		4
        /*0008*/ 	.word	0x00000000
	.align		4
        /*000c*/ 	.word	0xfffffffe
	.align		4
        /*0010*/ 	.word	0x00000000
	.align		4
        /*0014*/ 	.word	0xfffffffd
	.align		4
        /*0018*/ 	.word	0x00000000
	.align		4
        /*001c*/ 	.word	0xfffffffc


//--------------------- .text.triton_per_fused_cat_mean_1 --------------------------
	.section	.text.triton_per_fused_cat_mean_1,"ax",@progbits
	.sectionflags	@"SHF_BARRIERS=1"
	.align	128
        .global         triton_per_fused_cat_mean_1
        .type           triton_per_fused_cat_mean_1,@function
        .size           triton_per_fused_cat_mean_1,(.L_x_1 - triton_per_fused_cat_mean_1)
        .other          triton_per_fused_cat_mean_1,@"STO_CUDA_ENTRY STV_DEFAULT"
triton_per_fused_cat_mean_1:
.text.triton_per_fused_cat_mean_1:
[----:B------:R-:W0:Y:S02]  /*0000*/  LDC R1, c[0x0][0x28] ;  /* 0x00000a00ff017b82 */ /* 0x000e240000000800 */
[----:B------:R-:W1:Y:S01]  /*0010*/  S2R R11, SR_TID.X ;  /* 0x00000000000b7919 */ /* 0x000e620000002100 */
[----:B------:R-:W2:Y:S01]  /*0020*/  LDC.64 R2, c[0x0][0x210] ;  /* 0x00008400ff027b82 */ /* 0x000ea20000000a00 */
[----:B------:R-:W-:Y:S01]  /*0030*/  ULDC.64 UR6, c[0x0][0x208] ;  /* 0x0000820000067ab9 */ /* 0x000fe20000000a00 */
[----:B------:R-:W3:Y:S01]  /*0040*/  S2R R0, SR_CTAID.X ;  /* 0x0000000000007919 */ /* 0x000ee20000002500 */
[----:B-1----:R-:W-:Y:S01]  /*0050*/  SHF.R.U32.HI R5, RZ, 0x3, R11 ;  /* 0x00000003ff057819 */ /* 0x002fe2000001160b */
[----:B------:R-:W-:Y:S02]  /*0060*/  IMAD.SHL.U32 R6, R11, 0x2, RZ ;  /* 0x000000020b067824 */ /* 0x000fe400078e00ff */
[----:B---3--:R-:W-:Y:S01]  /*0070*/  IMAD.SHL.U32 R0, R0, 0x8, RZ ;  /* 0x0000000800007824 */ /* 0x008fe200078e00ff */
[----:B------:R-:W-:Y:S02]  /*0080*/  SGXT.U32 R5, R5, 0x3 ;  /* 0x000000030505781a */ /* 0x000fe40000000000 */
[----:B------:R-:W-:-:S02]  /*0090*/  LOP3.LUT R7, R6, 0xe, RZ, 0xc0, !PT ;  /* 0x0000000e06077812 */ /* 0x000fc400078ec0ff */
[----:B------:R-:W-:-:S04]  /*00a0*/  LOP3.LUT R4, R0, R5, RZ, 0xfc, !PT ;  /* 0x0000000500047212 */ /* 0x000fc800078efcff */
[C---:B------:R-:W-:Y:S01]  /*00b0*/  ISETP.GE.AND P0, PT, R4.reuse, 0x10, PT ;  /* 0x000000100400780c */ /* 0x040fe20003f06270 */
[----:B------:R-:W-:-:S04]  /*00c0*/  IMAD R7, R4, 0x10, R7 ;  /* 0x0000001004077824 */ /* 0x000fc800078e0207 */
[----:B--2---:R-:W-:Y:S01]  /*00d0*/  IMAD.WIDE R2, R7, 0x4, R2 ;  /* 0x0000000407027825 */ /* 0x004fe200078e0202 */
[----:B------:R-:W-:-:S07]  /*00e0*/  CS2R R6, SRZ ;  /* 0x0000000000067805 */ /* 0x000fce000001ff00 */
[----:B------:R1:W2:Y:S01]  /*00f0*/  @!P0 LDG.E.64 R6, desc[UR6][R2.64] ;  /* 0x0000000602068981 */ /* 0x0002a2000c1e1b00 */
[----:B------:R-:W3:Y:S01]  /*0100*/  S2UR UR5, SR_CgaCtaId ;  /* 0x00000000000579c3 */ /* 0x000ee20000008800 */
[----:B------:R-:W-:Y:S02]  /*0110*/  UMOV UR4, 0x400 ;  /* 0x0000040000047882 */ /* 0x000fe40000000000 */
[----:B---3--:R-:W-:-:S06]  /*0120*/  UPRMT UR4, UR5, 0x654, UR4 ;  /* 0x0000065405047896 */ /* 0x008fcc0008000004 */
[----:B-1----:R-:W-:Y:S02]  /*0130*/  LEA R2, R5, UR4, 0x2 ;  /* 0x0000000405027c11 */ /* 0x002fe4000f8e10ff */
[----:B--2---:R-:W-:Y:S02]  /*0140*/  SEL R6, R6, RZ, !P0 ;  /* 0x000000ff06067207 */ /* 0x004fe40004000000 */
[----:B------:R-:W-:-:S05]  /*0150*/  SEL R7, R7, RZ, !P0 ;  /* 0x000000ff07077207 */ /* 0x000fca0004000000 */
[----:B------:R-:W-:-:S05]  /*0160*/  FADD R6, R6, R7 ;  /* 0x0000000706067221 */ /* 0x000fca0000000000 */
[----:B------:R-:W-:Y:S02]  /*0170*/  FSEL R6, R6, RZ, !P0 ;  /* 0x000000ff06067208 */ /* 0x000fe40004000000 */
[----:B------:R-:W-:-:S03]  /*0180*/  LOP3.LUT P0, RZ, R11, 0x38, RZ, 0xc0, !PT ;  /* 0x000000380bff7812 */ /* 0x000fc6000780c0ff */
[----:B------:R-:W1:Y:S02]  /*0190*/  SHFL.BFLY PT, R7, R6, 0x4, 0x1f ;  /* 0x0c801f0006077f89 */ /* 0x000e6400000e0000 */
[----:B-1----:R-:W-:-:S05]  /*01a0*/  FADD R7, R6, R7 ;  /* 0x0000000706077221 */ /* 0x002fca0000000000 */
[----:B------:R-:W1:Y:S02]  /*01b0*/  SHFL.BFLY PT, R4, R7, 0x2, 0x1f ;  /* 0x0c401f0007047f89 */ /* 0x000e6400000e0000 */
[----:B-1----:R-:W-:Y:S01]  /*01c0*/  FADD R8, R7, R4 ;  /* 0x0000000407087221 */ /* 0x002fe20000000000 */
[----:B------:R-:W-:Y:S02]  /*01d0*/  LOP3.LUT R4, R0, 0x7, R11, 0xf8, !PT ;  /* 0x0000000700047812 */ /* 0x000fe400078ef80b */
[----:B------:R-:W-:Y:S02]  /*01e0*/  LOP3.LUT R0, R11, 0x7, RZ, 0xc0, !PT ;  /* 0x000000070b007812 */ /* 0x000fe400078ec0ff */
[----:B------:R-:W1:Y:S01]  /*01f0*/  SHFL.BFLY PT, R9, R8, 0x1, 0x1f ;  /* 0x0c201f0008097f89 */ /* 0x000e6200000e0000 */
[----:B------:R-:W-:Y:S02]  /*0200*/  ISETP.LT.AND P0, PT, R4, 0x10, !P0 ;  /* 0x000000100400780c */ /* 0x000fe40004701270 */
[----:B------:R-:W-:Y:S01]  /*0210*/  LEA R0, R0, UR4, 0x2 ;  /* 0x0000000400007c11 */ /* 0x000fe2000f8e10ff */
[----:B-1----:R-:W-:-:S05]  /*0220*/  FADD R9, R8, R9 ;  /* 0x0000000908097221 */ /* 0x002fca0000000000 */
[----:B------:R1:W-:Y:S01]  /*0230*/  STS [R2], R9 ;  /* 0x0000000902007388 */ /* 0x0003e20000000800 */
[----:B------:R-:W-:Y:S06]  /*0240*/  BAR.SYNC.DEFER_BLOCKING 0x0 ;  /* 0x0000000000007b1d */ /* 0x000fec0000010000 */
[----:B-1----:R-:W-:Y:S05]  /*0250*/  @!P0 EXIT ;  /* 0x000000000000894d */ /* 0x002fea0003800000 */
[----:B------:R-:W0:Y:S01]  /*0260*/  LDS R0, [R0] ;  /* 0x0000000000007984 */ /* 0x000e220000000800 */
[----:B------:R-:W1:Y:S01]  /*0270*/  LDC.64 R2, c[0x0][0x218] ;  /* 0x00008600ff027b82 */ /* 0x000e620000000a00 */
[----:B------:R-:W-:-:S04]  /*0280*/  SHF.R.S32.HI R5, RZ, 0x1f, R4 ;  /* 0x0000001fff057819 */ /* 0x000fc80000011404 */
[----:B------:R-:W-:-:S05]  /*0290*/  LEA.HI R5, R5, R4, RZ, 0x2 ;  /* 0x0000000405057211 */ /* 0x000fca00078f10ff */
[C---:B------:R-:W-:Y:S01]  /*02a0*/  IMAD.SHL.U32 R6, R5.reuse, 0x2, RZ ;  /* 0x0000000205067824 */ /* 0x040fe200078e00ff */
[----:B------:R-:W-:-:S04]  /*02b0*/  LOP3.LUT R5, R5, 0xfffffffc, RZ, 0xc0, !PT ;  /* 0xfffffffc05057812 */ /* 0x000fc800078ec0ff */
[----:B------:R-:W-:-:S04]  /*02c0*/  LOP3.LUT R6, R6, 0xfffffff8, RZ, 0xc0, !PT ;  /* 0xfffffff806067812 */ /* 0x000fc800078ec0ff */
[----:B------:R-:W-:-:S05]  /*02d0*/  IADD3 R5, R6, R4, -R5 ;  /* 0x0000000406057210 */ /* 0x000fca0007ffe805 */
[----:B-1----:R-:W-:-:S04]  /*02e0*/  IMAD.WIDE R2, R5, 0x4, R2 ;  /* 0x0000000405027825 */ /* 0x002fc800078e0202 */
[----:B0-----:R-:W-:-:S05]  /*02f0*/  FMUL R5, R0, 0.0625 ;  /* 0x3d80000000057820 */ /* 0x001fca0000400000 */
[----:B------:R-:W-:Y:S01]  /*0300*/  STG.E desc[UR6][R2.64], R5 ;  /* 0x0000000502007986 */ /* 0x000fe2000c101906 */
[----:B------:R-:W-:Y:S05]  /*0310*/  EXIT ;  /* 0x000000000000794d */ /* 0x000fea0003800000 */
.L_x_0:
[----:B------:R-:W-:-:S00]  /*0320*/  BRA `(.L_x_0) ;  /* 0xfffffffc00fc7947 */ /* 0x000fc0000383ffff */
[----:B------:R-:W-:-:S00]  /*0330*/  NOP ;  /* 0x0000000000007918 */ /* 0x000fc00000000000 */
        /* <DEDUP_REMOVED lines=12> */
.L_x_1:


//--------------------- .nv.shared.triton_per_fused_cat_mean_1 --------------------------
	.section	.nv.shared.triton_per_fused_cat_mean_1,"aw",@nobits
	.sectionflags	@""
	.align	16
	.zero		1024


//--------------------- .nv.constant0.triton_per_fused_cat_mean_1 --------------------------
	.section	.nv.constant0.triton_per_fused_cat_mean_1,"a",@progbits
	.sectionflags	@""
	.align	4
.nv.constant0.triton_per_fused_cat_mean_1:
	.zero		552
